	.headerflags	@"EF_CUDA_TEXMODE_UNIFIED EF_CUDA_64BIT_ADDRESS EF_CUDA_ACCELERATORS EF_CUDA_SM90 EF_CUDA_VIRTUAL_SM(EF_CUDA_SM90)"
	.elftype	@"ET_EXEC"


//--------------------- .nv.info                  --------------------------
	.section	.nv.info,"",@"SHT_CUDA_INFO"
	.align	4


	//----- nvinfo : EIATTR_REGCOUNT
	.align		4
        /*0000*/ 	.byte	0x04, 0x2f
        /*0002*/ 	.short	(.L_1 - .L_0)
	.align		4
.L_0:
        /*0004*/ 	.word	index@(triton_poi_fused__to_copy_add_arange_mul_16)
        /*0008*/ 	.word	0x00000008


	//----- nvinfo : EIATTR_MIN_STACK_SIZE
	.align		4
.L_1:
        /*000c*/ 	.byte	0x04, 0x12
        /*000e*/ 	.short	(.L_3 - .L_2)
	.align		4
.L_2:
        /*0010*/ 	.word	index@(triton_poi_fused__to_copy_add_arange_mul_16)
        /*0014*/ 	.word	0x00000000


	//----- nvinfo : EIATTR_FRAME_SIZE
	.align		4
.L_3:
        /*0018*/ 	.byte	0x04, 0x11
        /*001a*/ 	.short	(.L_5 - .L_4)
	.align		4
.L_4:
        /*001c*/ 	.word	index@(triton_poi_fused__to_copy_add_arange_mul_16)
        /*0020*/ 	.word	0x00000000


	//----- nvinfo : EIATTR_MIN_STACK_SIZE
	.align		4
.L_5:
        /*0024*/ 	.byte	0x04, 0x12
        /*0026*/ 	.short	(.L_7 - .L_6)
	.align		4
.L_6:
        /*0028*/ 	.word	index@(triton_poi_fused__to_copy_add_arange_mul_16)
        /*002c*/ 	.word	0x00000000
.L_7:


//--------------------- .nv.info.triton_poi_fused__to_copy_add_arange_mul_16 --------------------------
	.section	.nv.info.triton_poi_fused__to_copy_add_arange_mul_16,"",@"SHT_CUDA_INFO"
	.sectionflags	@""
	.align	4


	//----- nvinfo : EIATTR_CUDA_API_VERSION
	.align		4
        /*0000*/ 	.byte	0x04, 0x37
        /*0002*/ 	.short	(.L_9 - .L_8)
.L_8:
        /*0004*/ 	.word	0x0000007c


	//----- nvinfo : EIATTR_KPARAM_INFO
	.align		4
.L_9:
        /*0008*/ 	.byte	0x04, 0x17
        /*000a*/ 	.short	(.L_11 - .L_10)
.L_10:
        /*000c*/ 	.word	0x00000000
        /*0010*/ 	.short	0x0001
        /*0012*/ 	.short	0x0008
        /*0014*/ 	.byte	0x00, 0xf0, 0x11, 0x00


	//----- nvinfo : EIATTR_KPARAM_INFO
	.align		4
.L_11:
        /*0018*/ 	.byte	0x04, 0x17
        /*001a*/ 	.short	(.L_13 - .L_12)
.L_12:
        /*001c*/ 	.word	0x00000000
        /*0020*/ 	.short	0x0000
        /*0022*/ 	.short	0x0000
        /*0024*/ 	.byte	0x00, 0xf4, 0x21, 0x00


	//----- nvinfo : EIATTR_SPARSE_MMA_MASK
	.align		4
.L_13:
        /*0028*/ 	.byte	0x03, 0x50
        /*002a*/ 	.short	0x0000


	//----- nvinfo : EIATTR_MAXREG_COUNT
	.align		4
        /*002c*/ 	.byte	0x03, 0x1b
        /*002e*/ 	.short	0x00ff


	//----- nvinfo : EIATTR_EXIT_INSTR_OFFSETS
	.align		4
        /*0030*/ 	.byte	0x04, 0x1c
        /*0032*/ 	.short	(.L_15 - .L_14)


	//   ....[0]....
.L_14:
        /*0034*/ 	.word	0x000000c0


	//   ....[1]....
        /*0038*/ 	.word	0x000000f0


	//----- nvinfo : EIATTR_REQNTID
	.align		4
.L_15:
        /*003c*/ 	.byte	0x04, 0x10
        /*003e*/ 	.short	(.L_17 - .L_16)
.L_16:
        /*0040*/ 	.word	0x00000020
        /*0044*/ 	.word	0x00000001
        /*0048*/ 	.word	0x00000001


	//----- nvinfo : EIATTR_CBANK_PARAM_SIZE
	.align		4
.L_17:
        /*004c*/ 	.byte	0x03, 0x19
        /*004e*/ 	.short	0x000c


	//----- nvinfo : EIATTR_PARAM_CBANK
	.align		4
        /*0050*/ 	.byte	0x04, 0x0a
        /*0052*/ 	.short	(.L_19 - .L_18)
	.align		4
.L_18:
        /*0054*/ 	.word	index@(.nv.constant0.triton_poi_fused__to_copy_add_arange_mul_16)
        /*0058*/ 	.short	0x0210
        /*005a*/ 	.short	0x000c


	//----- nvinfo : EIATTR_SW_WAR
	.align		4
.L_19:
        /*005c*/ 	.byte	0x04, 0x36
        /*005e*/ 	.short	(.L_21 - .L_20)
.L_20:
        /*0060*/ 	.word	0x00000008
.L_21:


//--------------------- .nv.callgraph             --------------------------
	.section	.nv.callgraph,"",@"SHT_CUDA_CALLGRAPH"
	.align	4
	.sectionentsize	8
	.align		4
        /*0000*/ 	.word	0x00000000
	.align		4
        /*0004*/ 	.word	0xffffffff
	.align		4
        /*0008*/ 	.word	0x00000000
	.align		4
        /*000c*/ 	.word	0xfffffffe
	.align		4
        /*0010*/ 	.word	0x00000000
	.align		4
        /*0014*/ 	.word	0xfffffffd
	.align		4
        /*0018*/ 	.word	0x00000000
	.align		4
        /*001c*/ 	.word	0xfffffffc


//--------------------- .text.triton_poi_fused__to_copy_add_arange_mul_16 --------------------------
	.section	.text.triton_poi_fused__to_copy_add_arange_mul_16,"ax",@progbits
	.align	128
        .global         triton_poi_fused__to_copy_add_arange_mul_16
        .type           triton_poi_fused__to_copy_add_arange_mul_16,@function
        .size           triton_poi_fused__to_copy_add_arange_mul_16,(.L_x_1 - triton_poi_fused__to_copy_add_arange_mul_16)
        .other          triton_poi_fused__to_copy_add_arange_mul_16,@"STO_CUDA_ENTRY STV_DEFAULT"
triton_poi_fused__to_copy_add_arange_mul_16:
.text.triton_poi_fused__to_copy_add_arange_mul_16:
[----:B------:R-:W0:Y:S02]  /*0000*/  LDC R1, c[0x0][0x28] ;  /* 0x00000a00ff017b82 */ /* 0x000e240000000800 */
[----:B------:R-:W1:Y:S01]  /*0010*/  S2R R0, SR_TID.X ;  /* 0x0000000000007919 */ /* 0x000e620000002100 */
[----:B------:R-:W2:Y:S01]  /*0020*/  LDC.64 R2, c[0x0][0x210] ;  /* 0x00008400ff027b82 */ /* 0x000ea20000000a00 */
[----:B------:R-:W3:Y:S01]  /*0030*/  S2R R5, SR_CTAID.X ;  /* 0x0000000000057919 */ /* 0x000ee20000002500 */
[----:B-1----:R-:W-:-:S05]  /*0040*/  LOP3.LUT R0, R0, 0x1f, RZ, 0xc0, !PT ;  /* 0x0000001f00007812 */ /* 0x002fca00078ec0ff */
[----:B---3--:R-:W-:-:S04]  /*0050*/  IMAD R5, R5, 0x20, R0 ;  /* 0x0000002005057824 */ /* 0x008fc800078e0200 */
[C---:B--2---:R-:W-:Y:S01]  /*0060*/  IMAD.WIDE R2, R5.reuse, 0x8, R2 ;  /* 0x0000000805027825 */ /* 0x044fe200078e0202 */
[----:B------:R-:W-:Y:S02]  /*0070*/  I2FP.F32.S32 R0, R5 ;  /* 0x0000000500007245 */ /* 0x000fe40000201400 */
[----:B------:R-:W-:-:S03]  /*0080*/  ISETP.GE.AND P0, PT, R5, 0x20, PT ;  /* 0x000000200500780c */ /* 0x000fc60003f06270 */
[----:B------:R-:W-:-:S04]  /*0090*/  FMUL R0, R0, 0.5 ;  /* 0x3f00000000007820 */ /* 0x000fc80000400000 */
[----:B------:R-:W1:Y:S02]  /*00a0*/  F2I.TRUNC.NTZ R4, R0 ;  /* 0x0000000000047305 */ /* 0x000e64000020f100 */
[----:B-1----:R-:W-:-:S04]  /*00b0*/  SHF.R.S32.HI R5, RZ, 0x1f, R4 ;  /* 0x0000001fff057819 */ /* 0x002fc80000011404 */
[----:B------:R-:W-:Y:S05]  /*00c0*/  @P0 EXIT ;  /* 0x000000000000094d */ /* 0x000fea0003800000 */
[----:B------:R-:W-:Y:S02]  /*00d0*/  ULDC.64 UR4, c[0x0][0x208] ;  /* 0x0000820000047ab9 */ /* 0x000fe40000000a00 */
[----:B------:R-:W-:Y:S01]  /*00e0*/  STG.E.64 desc[UR4][R2.64], R4 ;  /* 0x0000000402007986 */ /* 0x000fe2000c101b04 */
[----:B------:R-:W-:Y:S05]  /*00f0*/  EXIT ;  /* 0x000000000000794d */ /* 0x000fea0003800000 */
.L_x_0:
[----:B------:R-:W-:-:S00]  /*0100*/  BRA `(.L_x_0) ;  /* 0xfffffffc00fc7947 */ /* 0x000fc0000383ffff */
[----:B------:R-:W-:-:S00]  /*0110*/  NOP ;  /* 0x0000000000007918 */ /* 0x000fc00000000000 */
        /* <DEDUP_REMOVED lines=14> */
.L_x_1:


//--------------------- .nv.constant0.triton_poi_fused__to_copy_add_arange_mul_16 --------------------------
	.section	.nv.constant0.triton_poi_fused__to_copy_add_arange_mul_16,"a",@progbits
	.sectionflags	@""
	.align	4
.nv.constant0.triton_poi_fused__to_copy_add_arange_mul_16:
	.zero		540
